//
// Generated by NVIDIA NVVM Compiler
//
// Compiler Build ID: CL-36424714
// Cuda compilation tools, release 13.0, V13.0.88
// Based on NVVM 20.0.0
//

.version 9.0
.target sm_100
.address_size 64

	// .globl	_Z20slstm_forward_kernelPfS_S_S_S_iii

.visible .entry _Z20slstm_forward_kernelPfS_S_S_S_iii(
	.param .u64 .ptr .align 1 _Z20slstm_forward_kernelPfS_S_S_S_iii_param_0,
	.param .u64 .ptr .align 1 _Z20slstm_forward_kernelPfS_S_S_S_iii_param_1,
	.param .u64 .ptr .align 1 _Z20slstm_forward_kernelPfS_S_S_S_iii_param_2,
	.param .u64 .ptr .align 1 _Z20slstm_forward_kernelPfS_S_S_S_iii_param_3,
	.param .u64 .ptr .align 1 _Z20slstm_forward_kernelPfS_S_S_S_iii_param_4,
	.param .u32 _Z20slstm_forward_kernelPfS_S_S_S_iii_param_5,
	.param .u32 _Z20slstm_forward_kernelPfS_S_S_S_iii_param_6,
	.param .u32 _Z20slstm_forward_kernelPfS_S_S_S_iii_param_7
)
{
	.reg .pred 	%p<4>;
	.reg .b32 	%r<6>;
	.reg .b32 	%f<19>;
	.reg .b64 	%rd<11>;

	ld.param.u64 	%rd1, [_Z20slstm_forward_kernelPfS_S_S_S_iii_param_1];
	ld.param.u64 	%rd2, [_Z20slstm_forward_kernelPfS_S_S_S_iii_param_2];
	ld.param.u64 	%rd3, [_Z20slstm_forward_kernelPfS_S_S_S_iii_param_4];
	ld.param.u32 	%r2, [_Z20slstm_forward_kernelPfS_S_S_S_iii_param_5];
	mov.u32 	%r3, %ctaid.x;
	mov.u32 	%r4, %ntid.x;
	mov.u32 	%r5, %tid.x;
	mad.lo.s32 	%r1, %r3, %r4, %r5;
	setp.ge.s32 	%p1, %r1, %r2;
	@%p1 bra 	$L__BB0_2;
	cvta.to.global.u64 	%rd4, %rd2;
	cvta.to.global.u64 	%rd5, %rd1;
	cvta.to.global.u64 	%rd6, %rd3;
	mul.wide.s32 	%rd7, %r1, 4;
	add.s64 	%rd8, %rd4, %rd7;
	ld.global.f32 	%f1, [%rd8];
	fma.rn.f32 	%f2, %f1, 0f3DCCCCCD, 0f3DA3D70B;
	st.global.f32 	[%rd8], %f2;
	abs.f32 	%f3, %f2;
	mul.f32 	%f4, %f3, 0f4038AA3B;
	ex2.approx.ftz.f32 	%f5, %f4;
	add.f32 	%f6, %f5, 0f3F800000;
	rcp.approx.ftz.f32 	%f7, %f6;
	fma.rn.f32 	%f8, %f7, 0fC0000000, 0f3F800000;
	setp.ge.f32 	%p2, %f3, 0f41102CB4;
	selp.f32 	%f9, 0f3F800000, %f8, %p2;
	copysign.f32 	%f10, %f2, %f9;
	mul.f32 	%f11, %f2, %f2;
	fma.rn.f32 	%f12, %f11, 0f3C80F082, 0fBD563CAE;
	fma.rn.f32 	%f13, %f12, %f11, 0f3E085941;
	fma.rn.f32 	%f14, %f13, %f11, 0fBEAAA9ED;
	fma.rn.f32 	%f15, %f14, %f11, 0f00000000;
	fma.rn.f32 	%f16, %f15, %f2, %f2;
	setp.ge.f32 	%p3, %f3, 0f3F19999A;
	selp.f32 	%f17, %f10, %f16, %p3;
	mul.f32 	%f18, %f17, 0f3E99999A;
	add.s64 	%rd9, %rd5, %rd7;
	st.global.f32 	[%rd9], %f18;
	add.s64 	%rd10, %rd6, %rd7;
	st.global.f32 	[%rd10], %f18;
$L__BB0_2:
	ret;

}


// ===== COMPILED SASS (sm_100) =====

	.target	sm_100

	.elftype	@"ET_EXEC"


//--------------------- .note.nv.tkinfo           --------------------------
	.section	.note.nv.tkinfo,"",@"SHT_NOTE"
	.sectionflags	@"SHF_NOTE_NV_TKINFO"
	.tkinfo
        /*0018*/ 	.word	0x00000002
        /*0030*/ 	.string	""
        /*0030*/ 	.string	"ptxas"
        /*0030*/ 	.string	"Cuda compilation tools, release 13.0, V13.0.88"
        /*0030*/ 	.string	"Build cuda_13.0.r13.0/compiler.36424714_0"
        /*0030*/ 	.string	"-arch sm_100 -m 64 "



//--------------------- .note.nv.cuinfo           --------------------------
	.section	.note.nv.cuinfo,"",@"SHT_NOTE"
	.sectionflags	@"SHF_NOTE_NV_CUINFO"
        /*0018*/ 	.short	0x0002
        /*001a*/ 	.short	0x0064
        /*001c*/ 	.short	0x0082
	.zero		2


//--------------------- .nv.info                  --------------------------
	.section	.nv.info,"",@"SHT_CUDA_INFO"
	.align	4


	//----- nvinfo : EIATTR_REGCOUNT
	.align		4
        /*0000*/ 	.byte	0x04, 0x2f
        /*0002*/ 	.short	(.L_1 - .L_0)
	.align		4
.L_0:
        /*0004*/ 	.word	index@(_Z20slstm_forward_kernelPfS_S_S_S_iii)
        /*0008*/ 	.word	0x00000012


	//----- nvinfo : EIATTR_FRAME_SIZE
	.align		4
.L_1:
        /*000c*/ 	.byte	0x04, 0x11
        /*000e*/ 	.short	(.L_3 - .L_2)
	.align		4
.L_2:
        /*0010*/ 	.word	index@(_Z20slstm_forward_kernelPfS_S_S_S_iii)
        /*0014*/ 	.word	0x00000000


	//----- nvinfo : EIATTR_MIN_STACK_SIZE
	.align		4
.L_3:
        /*0018*/ 	.byte	0x04, 0x12
        /*001a*/ 	.short	(.L_5 - .L_4)
	.align		4
.L_4:
        /*001c*/ 	.word	index@(_Z20slstm_forward_kernelPfS_S_S_S_iii)
        /*0020*/ 	.word	0x00000000
.L_5:


//--------------------- .nv.compat                --------------------------
	.section	.nv.compat,"",@"SHT_CUDA_COMPAT_INFO"
	.align	4
        /*0000*/ 	.byte	0x02, 0x09, 0x00, 0x00, 0x02, 0x02, 0x01, 0x00, 0x02, 0x05, 0x05, 0x00, 0x03, 0x07, 0x01, 0x01
        /*0010*/ 	.byte	0x02, 0x03, 0x00, 0x00, 0x02, 0x06, 0x01, 0x00, 0x04, 0x0b, 0x08, 0x00, 0x01, 0x00, 0x00, 0x00
        /*0020*/ 	.byte	0x00, 0x00, 0x00, 0x00


//--------------------- .nv.info._Z20slstm_forward_kernelPfS_S_S_S_iii --------------------------
	.section	.nv.info._Z20slstm_forward_kernelPfS_S_S_S_iii,"",@"SHT_CUDA_INFO"
	.sectionflags	@""
	.align	4


	//----- nvinfo : EIATTR_CUDA_API_VERSION
	.align		4
        /*0000*/ 	.byte	0x04, 0x37
        /*0002*/ 	.short	(.L_7 - .L_6)
.L_6:
        /*0004*/ 	.word	0x00000082


	//----- nvinfo : EIATTR_KPARAM_INFO
	.align		4
.L_7:
        /*0008*/ 	.byte	0x04, 0x17
        /*000a*/ 	.short	(.L_9 - .L_8)
.L_8:
        /*000c*/ 	.word	0x00000000
        /*0010*/ 	.short	0x0007
        /*0012*/ 	.short	0x0030
        /*0014*/ 	.byte	0x00, 0xf0, 0x11, 0x00


	//----- nvinfo : EIATTR_KPARAM_INFO
	.align		4
.L_9:
        /*0018*/ 	.byte	0x04, 0x17
        /*001a*/ 	.short	(.L_11 - .L_10)
.L_10:
        /*001c*/ 	.word	0x00000000
        /*0020*/ 	.short	0x0006
        /*0022*/ 	.short	0x002c
        /*0024*/ 	.byte	0x00, 0xf0, 0x11, 0x00


	//----- nvinfo : EIATTR_KPARAM_INFO
	.align		4
.L_11:
        /*0028*/ 	.byte	0x04, 0x17
        /*002a*/ 	.short	(.L_13 - .L_12)
.L_12:
        /*002c*/ 	.word	0x00000000
        /*0030*/ 	.short	0x0005
        /*0032*/ 	.short	0x0028
        /*0034*/ 	.byte	0x00, 0xf0, 0x11, 0x00


	//----- nvinfo : EIATTR_KPARAM_INFO
	.align		4
.L_13:
        /*0038*/ 	.byte	0x04, 0x17
        /*003a*/ 	.short	(.L_15 - .L_14)
.L_14:
        /*003c*/ 	.word	0x00000000
        /*0040*/ 	.short	0x0004
        /*0042*/ 	.short	0x0020
        /*0044*/ 	.byte	0x00, 0xf5, 0x21, 0x00


	//----- nvinfo : EIATTR_KPARAM_INFO
	.align		4
.L_15:
        /*0048*/ 	.byte	0x04, 0x17
        /*004a*/ 	.short	(.L_17 - .L_16)
.L_16:
        /*004c*/ 	.word	0x00000000
        /*0050*/ 	.short	0x0003
        /*0052*/ 	.short	0x0018
        /*0054*/ 	.byte	0x00, 0xf5, 0x21, 0x00


	//----- nvinfo : EIATTR_KPARAM_INFO
	.align		4
.L_17:
        /*0058*/ 	.byte	0x04, 0x17
        /*005a*/ 	.short	(.L_19 - .L_18)
.L_18:
        /*005c*/ 	.word	0x00000000
        /*0060*/ 	.short	0x0002
        /*0062*/ 	.short	0x0010
        /*0064*/ 	.byte	0x00, 0xf5, 0x21, 0x00


	//----- nvinfo : EIATTR_KPARAM_INFO
	.align		4
.L_19:
        /*0068*/ 	.byte	0x04, 0x17
        /*006a*/ 	.short	(.L_21 - .L_20)
.L_20:
        /*006c*/ 	.word	0x00000000
        /*0070*/ 	.short	0x0001
        /*0072*/ 	.short	0x0008
        /*0074*/ 	.byte	0x00, 0xf5, 0x21, 0x00


	//----- nvinfo : EIATTR_KPARAM_INFO
	.align		4
.L_21:
        /*0078*/ 	.byte	0x04, 0x17
        /*007a*/ 	.short	(.L_23 - .L_22)
.L_22:
        /*007c*/ 	.word	0x00000000
        /*0080*/ 	.short	0x0000
        /*0082*/ 	.short	0x0000
        /*0084*/ 	.byte	0x00, 0xf5, 0x21, 0x00


	//----- nvinfo : EIATTR_SPARSE_MMA_MASK
	.align		4
.L_23:
        /*0088*/ 	.byte	0x03, 0x50
        /*008a*/ 	.short	0x0000


	//----- nvinfo : EIATTR_MAXREG_COUNT
	.align		4
        /*008c*/ 	.byte	0x03, 0x1b
        /*008e*/ 	.short	0x00ff


	//----- nvinfo : EIATTR_MERCURY_ISA_VERSION
	.align		4
        /*0090*/ 	.byte	0x03, 0x5f
        /*0092*/ 	.short	0x0101


	//----- nvinfo : EIATTR_VRC_CTA_INIT_COUNT
	.align		4
        /*0094*/ 	.byte	0x02, 0x4a
	.zero		1
	.zero		1


	//----- nvinfo : EIATTR_EXIT_INSTR_OFFSETS
	.align		4
        /*0098*/ 	.byte	0x04, 0x1c
        /*009a*/ 	.short	(.L_25 - .L_24)


	//   ....[0]....
.L_24:
        /*009c*/ 	.word	0x00000070


	//   ....[1]....
        /*00a0*/ 	.word	0x00000270


	//----- nvinfo : EIATTR_CBANK_PARAM_SIZE
	.align		4
.L_25:
        /*00a4*/ 	.byte	0x03, 0x19
        /*00a6*/ 	.short	0x0034


	//----- nvinfo : EIATTR_PARAM_CBANK
	.align		4
        /*00a8*/ 	.byte	0x04, 0x0a
        /*00aa*/ 	.short	(.L_27 - .L_26)
	.align		4
.L_26:
        /*00ac*/ 	.word	index@(.nv.constant0._Z20slstm_forward_kernelPfS_S_S_S_iii)
        /*00b0*/ 	.short	0x0380
        /*00b2*/ 	.short	0x0034


	//----- nvinfo : EIATTR_SW_WAR
	.align		4
.L_27:
        /*00b4*/ 	.byte	0x04, 0x36
        /*00b6*/ 	.short	(.L_29 - .L_28)
.L_28:
        /*00b8*/ 	.word	0x00000008
.L_29:


//--------------------- .nv.callgraph             --------------------------
	.section	.nv.callgraph,"",@"SHT_CUDA_CALLGRAPH"
	.align	4
	.sectionentsize	8
	.align		4
        /*0000*/ 	.word	0x00000000
	.align		4
        /*0004*/ 	.word	0xffffffff
	.align		4
        /*0008*/ 	.word	0x00000000
	.align		4
        /*000c*/ 	.word	0xfffffffe
	.align		4
        /*0010*/ 	.word	0x00000000
	.align		4
        /*0014*/ 	.word	0xfffffffd
	.align		4
        /*0018*/ 	.word	0x00000000
	.align		4
        /*001c*/ 	.word	0xfffffffc


//--------------------- .text._Z20slstm_forward_kernelPfS_S_S_S_iii --------------------------
	.section	.text._Z20slstm_forward_kernelPfS_S_S_S_iii,"ax",@progbits
	.align	128
        .global         _Z20slstm_forward_kernelPfS_S_S_S_iii
        .type           _Z20slstm_forward_kernelPfS_S_S_S_iii,@function
        .size           _Z20slstm_forward_kernelPfS_S_S_S_iii,(.L_x_1 - _Z20slstm_forward_kernelPfS_S_S_S_iii)
        .other          _Z20slstm_forward_kernelPfS_S_S_S_iii,@"STO_CUDA_ENTRY STV_DEFAULT"
_Z20slstm_forward_kernelPfS_S_S_S_iii:
.text._Z20slstm_forward_kernelPfS_S_S_S_iii:
[----:B------:R-:W-:Y:S01]  /*0000*/  LDC R1, c[0x0][0x37c] ;  /* 0x0000df00ff017b82 */ /* 0x000fe20000000800 */
[----:B------:R-:W0:Y:S07]  /*0010*/  S2R R0, SR_TID.X ;  /* 0x0000000000007919 */ /* 0x000e2e0000002100 */
[----:B------:R-:W0:Y:S01]  /*0020*/  S2UR UR4, SR_CTAID.X ;  /* 0x00000000000479c3 */ /* 0x000e220000002500 */
[----:B------:R-:W1:Y:S07]  /*0030*/  LDCU UR5, c[0x0][0x3a8] ;  /* 0x00007500ff0577ac */ /* 0x000e6e0008000800 */
[----:B------:R-:W0:Y:S02]  /*0040*/  LDC R9, c[0x0][0x360] ;  /* 0x0000d800ff097b82 */ /* 0x000e240000000800 */
[----:B0-----:R-:W-:-:S05]  /*0050*/  IMAD R9, R9, UR4, R0 ;  /* 0x0000000409097c24 */ /* 0x001fca000f8e0200 */
[----:B-1----:R-:W-:-:S13]  /*0060*/  ISETP.GE.AND P0, PT, R9, UR5, PT ;  /* 0x0000000509007c0c */ /* 0x002fda000bf06270 */
[----:B------:R-:W-:Y:S05]  /*0070*/  @P0 EXIT ;  /* 0x000000000000094d */ /* 0x000fea0003800000 */
[----:B------:R-:W0:Y:S01]  /*0080*/  LDC.64 R2, c[0x0][0x390] ;  /* 0x0000e400ff027b82 */ /* 0x000e220000000a00 */
[----:B------:R-:W1:Y:S01]  /*0090*/  LDCU.64 UR4, c[0x0][0x358] ;  /* 0x00006b00ff0477ac */ /* 0x000e620008000a00 */
[----:B------:R-:W-:Y:S02]  /*00a0*/  HFMA2 R11, -RZ, RZ, 1.44921875, -19.203125 ;  /* 0x3dcccccdff0b7431 */ /* 0x000fe400000001ff */
[----:B------:R-:W-:-:S04]  /*00b0*/  HFMA2 R12, -RZ, RZ, 1.125, -9232 ;  /* 0x3c80f082ff0c7431 */ /* 0x000fc800000001ff */
[----:B------:R-:W2:Y:S01]  /*00c0*/  LDC.64 R6, c[0x0][0x388] ;  /* 0x0000e200ff067b82 */ /* 0x000ea20000000a00 */
[----:B------:R-:W-:-:S07]  /*00d0*/  MOV R15, 0x3f800000 ;  /* 0x3f800000000f7802 */ /* 0x000fce0000000f00 */
[----:B------:R-:W3:Y:S01]  /*00e0*/  LDC.64 R4, c[0x0][0x3a0] ;  /* 0x0000e800ff047b82 */ /* 0x000ee20000000a00 */
[----:B0-----:R-:W-:-:S05]  /*00f0*/  IMAD.WIDE R2, R9, 0x4, R2 ;  /* 0x0000000409027825 */ /* 0x001fca00078e0202 */
[----:B-1----:R-:W4:Y:S01]  /*0100*/  LDG.E R0, desc[UR4][R2.64] ;  /* 0x0000000402007981 */ /* 0x002f22000c1e1900 */
[----:B--2---:R-:W-:-:S04]  /*0110*/  IMAD.WIDE R6, R9, 0x4, R6 ;  /* 0x0000000409067825 */ /* 0x004fc800078e0206 */
[----:B---3--:R-:W-:-:S04]  /*0120*/  IMAD.WIDE R4, R9, 0x4, R4 ;  /* 0x0000000409047825 */ /* 0x008fc800078e0204 */
[----:B----4-:R-:W-:-:S04]  /*0130*/  FFMA R11, R0, R11, 0.080000005662441253662 ;  /* 0x3da3d70b000b7423 */ /* 0x010fc8000000000b */
[C---:B------:R-:W-:Y:S01]  /*0140*/  FMUL R0, |R11|.reuse, 2.8853900432586669922 ;  /* 0x4038aa3b0b007820 */ /* 0x040fe20000400200 */
[C---:B------:R-:W-:Y:S01]  /*0150*/  FMUL R13, R11.reuse, R11 ;  /* 0x0000000b0b0d7220 */ /* 0x040fe20000400000 */
[C---:B------:R-:W-:Y:S01]  /*0160*/  FSETP.GE.AND P1, PT, |R11|.reuse, 0.60000002384185791016, PT ;  /* 0x3f19999a0b00780b */ /* 0x040fe20003f26200 */
[----:B------:R-:W-:Y:S01]  /*0170*/  STG.E desc[UR4][R2.64], R11 ;  /* 0x0000000b02007986 */ /* 0x000fe2000c101904 */
[----:B------:R-:W-:Y:S01]  /*0180*/  FSETP.GE.AND P0, PT, |R11|, 9.010913848876953125, PT ;  /* 0x41102cb40b00780b */ /* 0x000fe20003f06200 */
[C---:B------:R-:W-:Y:S01]  /*0190*/  FFMA R12, R13.reuse, R12, -0.052303962409496307373 ;  /* 0xbd563cae0d0c7423 */ /* 0x040fe2000000000c */
[----:B------:R-:W0:Y:S02]  /*01a0*/  MUFU.EX2 R0, R0 ;  /* 0x0000000000007308 */ /* 0x000e240000000800 */
[----:B0-----:R-:W-:Y:S01]  /*01b0*/  FADD R8, R0, 1 ;  /* 0x3f80000000087421 */ /* 0x001fe20000000000 */
[----:B------:R-:W-:-:S04]  /*01c0*/  FFMA R0, R13, R12, 0.1331529766321182251 ;  /* 0x3e0859410d007423 */ /* 0x000fc8000000000c */
[C---:B------:R-:W-:Y:S01]  /*01d0*/  FFMA R0, R13.reuse, R0, -0.33332768082618713379 ;  /* 0xbeaaa9ed0d007423 */ /* 0x040fe20000000000 */
[----:B------:R-:W0:Y:S03]  /*01e0*/  MUFU.RCP R8, R8 ;  /* 0x0000000800087308 */ /* 0x000e260000001000 */
[----:B------:R-:W-:Y:S01]  /*01f0*/  FFMA R0, R13, R0, RZ ;  /* 0x000000000d007223 */ /* 0x000fe200000000ff */
[----:B0-----:R-:W-:-:S05]  /*0200*/  FFMA R10, R8, -2, R15 ;  /* 0xc0000000080a7823 */ /* 0x001fca000000000f */
[----:B------:R-:W-:-:S04]  /*0210*/  FSEL R10, R10, 1, !P0 ;  /* 0x3f8000000a0a7808 */ /* 0x000fc80004000000 */
[--C-:B------:R-:W-:Y:S01]  /*0220*/  LOP3.LUT R10, R10, 0x80000000, R11.reuse, 0xb8, !PT ;  /* 0x800000000a0a7812 */ /* 0x100fe200078eb80b */
[----:B------:R-:W-:-:S04]  /*0230*/  @!P1 FFMA R10, R11, R0, R11 ;  /* 0x000000000b0a9223 */ /* 0x000fc8000000000b */
[----:B------:R-:W-:-:S05]  /*0240*/  FMUL R13, R10, 0.30000001192092895508 ;  /* 0x3e99999a0a0d7820 */ /* 0x000fca0000400000 */
[----:B------:R-:W-:Y:S04]  /*0250*/  STG.E desc[UR4][R6.64], R13 ;  /* 0x0000000d06007986 */ /* 0x000fe8000c101904 */
[----:B------:R-:W-:Y:S01]  /*0260*/  STG.E desc[UR4][R4.64], R13 ;  /* 0x0000000d04007986 */ /* 0x000fe2000c101904 */
[----:B------:R-:W-:Y:S05]  /*0270*/  EXIT ;  /* 0x000000000000794d */ /* 0x000fea0003800000 */
.L_x_0:
[----:B------:R-:W-:-:S00]  /*0280*/  BRA `(.L_x_0) ;  /* 0xfffffffc00fc7947 */ /* 0x000fc0000383ffff */
[----:B------:R-:W-:-:S00]  /*0290*/  NOP ;  /* 0x0000000000007918 */ /* 0x000fc00000000000 */
        /* <DEDUP_REMOVED lines=14> */
.L_x_1:


//--------------------- .nv.shared.reserved.0     --------------------------
	.section	.nv.shared.reserved.0,"aw",@nobits
	.weak		__nv_reservedSMEM_offset_0_alias
	.size		__nv_reservedSMEM_offset_0_alias, 0, 64
	.other		__nv_reservedSMEM_offset_0_alias,@"STO_CUDA_RESERVED_SHARED STV_DEFAULT"
__nv_reservedSMEM_offset_0_alias:
	.zero		0
	.zero		64


//--------------------- .nv.constant0._Z20slstm_forward_kernelPfS_S_S_S_iii --------------------------
	.section	.nv.constant0._Z20slstm_forward_kernelPfS_S_S_S_iii,"a",@progbits
	.sectionflags	@""
	.align	4
.nv.constant0._Z20slstm_forward_kernelPfS_S_S_S_iii:
	.zero		948


//--------------------- SYMBOLS --------------------------

	.type		.nv.reservedSmem.offset0,@object
	.size		.nv.reservedSmem.offset0,0x4
